	.headerflags	@"EF_CUDA_TEXMODE_UNIFIED EF_CUDA_64BIT_ADDRESS EF_CUDA_ACCELERATORS EF_CUDA_SM90 EF_CUDA_VIRTUAL_SM(EF_CUDA_SM90)"
	.elftype	@"ET_EXEC"


//--------------------- .nv.info                  --------------------------
	.section	.nv.info,"",@"SHT_CUDA_INFO"
	.align	4


	//----- nvinfo : EIATTR_REGCOUNT
	.align		4
        /*0000*/ 	.byte	0x04, 0x2f
        /*0002*/ 	.short	(.L_3 - .L_2)
	.align		4
.L_2:
        /*0004*/ 	.word	index@(triton_poi_fused__native_batch_norm_legit_no_training_convolution_relu_0)
        /*0008*/ 	.word	0x00000038


	//----- nvinfo : EIATTR_MIN_STACK_SIZE
	.align		4
.L_3:
        /*000c*/ 	.byte	0x04, 0x12
        /*000e*/ 	.short	(.L_5 - .L_4)
	.align		4
.L_4:
        /*0010*/ 	.word	index@(triton_poi_fused__native_batch_norm_legit_no_training_convolution_relu_0)
        /*0014*/ 	.word	0x00000000


	//----- nvinfo : EIATTR_FRAME_SIZE
	.align		4
.L_5:
        /*0018*/ 	.byte	0x04, 0x11
        /*001a*/ 	.short	(.L_7 - .L_6)
	.align		4
.L_6:
        /*001c*/ 	.word	index@(triton_poi_fused__native_batch_norm_legit_no_training_convolution_relu_0)
        /*0020*/ 	.word	0x00000000


	//----- nvinfo : EIATTR_MIN_STACK_SIZE
	.align		4
.L_7:
        /*0024*/ 	.byte	0x04, 0x12
        /*0026*/ 	.short	(.L_9 - .L_8)
	.align		4
.L_8:
        /*0028*/ 	.word	index@(triton_poi_fused__native_batch_norm_legit_no_training_convolution_relu_0)
        /*002c*/ 	.word	0x00000000
.L_9:


//--------------------- .nv.info.triton_poi_fused__native_batch_norm_legit_no_training_convolution_relu_0 --------------------------
	.section	.nv.info.triton_poi_fused__native_batch_norm_legit_no_training_convolution_relu_0,"",@"SHT_CUDA_INFO"
	.sectionflags	@""
	.align	4


	//----- nvinfo : EIATTR_CUDA_API_VERSION
	.align		4
        /*0000*/ 	.byte	0x04, 0x37
        /*0002*/ 	.short	(.L_11 - .L_10)
.L_10:
        /*0004*/ 	.word	0x0000007c


	//----- nvinfo : EIATTR_KPARAM_INFO
	.align		4
.L_11:
        /*0008*/ 	.byte	0x04, 0x17
        /*000a*/ 	.short	(.L_13 - .L_12)
.L_12:
        /*000c*/ 	.word	0x00000000
        /*0010*/ 	.short	0x0007
        /*0012*/ 	.short	0x0038
        /*0014*/ 	.byte	0x00, 0xf0, 0x11, 0x00


	//----- nvinfo : EIATTR_KPARAM_INFO
	.align		4
.L_13:
        /*0018*/ 	.byte	0x04, 0x17
        /*001a*/ 	.short	(.L_15 - .L_14)
.L_14:
        /*001c*/ 	.word	0x00000000
        /*0020*/ 	.short	0x0006
        /*0022*/ 	.short	0x0030
        /*0024*/ 	.byte	0x00, 0xf4, 0x21, 0x00


	//----- nvinfo : EIATTR_KPARAM_INFO
	.align		4
.L_15:
        /*0028*/ 	.byte	0x04, 0x17
        /*002a*/ 	.short	(.L_17 - .L_16)
.L_16:
        /*002c*/ 	.word	0x00000000
        /*0030*/ 	.short	0x0005
        /*0032*/ 	.short	0x0028
        /*0034*/ 	.byte	0x00, 0xf4, 0x21, 0x00


	//----- nvinfo : EIATTR_KPARAM_INFO
	.align		4
.L_17:
        /*0038*/ 	.byte	0x04, 0x17
        /*003a*/ 	.short	(.L_19 - .L_18)
.L_18:
        /*003c*/ 	.word	0x00000000
        /*0040*/ 	.short	0x0004
        /*0042*/ 	.short	0x0020
        /*0044*/ 	.byte	0x00, 0xf4, 0x21, 0x00


	//----- nvinfo : EIATTR_KPARAM_INFO
	.align		4
.L_19:
        /*0048*/ 	.byte	0x04, 0x17
        /*004a*/ 	.short	(.L_21 - .L_20)
.L_20:
        /*004c*/ 	.word	0x00000000
        /*0050*/ 	.short	0x0003
        /*0052*/ 	.short	0x0018
        /*0054*/ 	.byte	0x00, 0xf4, 0x21, 0x00


	//----- nvinfo : EIATTR_KPARAM_INFO
	.align		4
.L_21:
        /*0058*/ 	.byte	0x04, 0x17
        /*005a*/ 	.short	(.L_23 - .L_22)
.L_22:
        /*005c*/ 	.word	0x00000000
        /*0060*/ 	.short	0x0002
        /*0062*/ 	.short	0x0010
        /*0064*/ 	.byte	0x00, 0xf4, 0x21, 0x00


	//----- nvinfo : EIATTR_KPARAM_INFO
	.align		4
.L_23:
        /*0068*/ 	.byte	0x04, 0x17
        /*006a*/ 	.short	(.L_25 - .L_24)
.L_24:
        /*006c*/ 	.word	0x00000000
        /*0070*/ 	.short	0x0001
        /*0072*/ 	.short	0x0008
        /*0074*/ 	.byte	0x00, 0xf4, 0x21, 0x00


	//----- nvinfo : EIATTR_KPARAM_INFO
	.align		4
.L_25:
        /*0078*/ 	.byte	0x04, 0x17
        /*007a*/ 	.short	(.L_27 - .L_26)
.L_26:
        /*007c*/ 	.word	0x00000000
        /*0080*/ 	.short	0x0000
        /*0082*/ 	.short	0x0000
        /*0084*/ 	.byte	0x00, 0xf4, 0x21, 0x00


	//----- nvinfo : EIATTR_SPARSE_MMA_MASK
	.align		4
.L_27:
        /*0088*/ 	.byte	0x03, 0x50
        /*008a*/ 	.short	0x0000


	//----- nvinfo : EIATTR_MAXREG_COUNT
	.align		4
        /*008c*/ 	.byte	0x03, 0x1b
        /*008e*/ 	.short	0x00ff


	//----- nvinfo : EIATTR_EXIT_INSTR_OFFSETS
	.align		4
        /*0090*/ 	.byte	0x04, 0x1c
        /*0092*/ 	.short	(.L_29 - .L_28)


	//   ....[0]....
.L_28:
        /*0094*/ 	.word	0x000019d0


	//   ....[1]....
        /*0098*/ 	.word	0x00001a70


	//----- nvinfo : EIATTR_REQNTID
	.align		4
.L_29:
        /*009c*/ 	.byte	0x04, 0x10
        /*009e*/ 	.short	(.L_31 - .L_30)
.L_30:
        /*00a0*/ 	.word	0x00000080
        /*00a4*/ 	.word	0x00000001
        /*00a8*/ 	.word	0x00000001


	//----- nvinfo : EIATTR_CBANK_PARAM_SIZE
	.align		4
.L_31:
        /*00ac*/ 	.byte	0x03, 0x19
        /*00ae*/ 	.short	0x003c


	//----- nvinfo : EIATTR_PARAM_CBANK
	.align		4
        /*00b0*/ 	.byte	0x04, 0x0a
        /*00b2*/ 	.short	(.L_33 - .L_32)
	.align		4
.L_32:
        /*00b4*/ 	.word	index@(.nv.constant0.triton_poi_fused__native_batch_norm_legit_no_training_convolution_relu_0)
        /*00b8*/ 	.short	0x0210
        /*00ba*/ 	.short	0x003c


	//----- nvinfo : EIATTR_SW_WAR
	.align		4
.L_33:
        /*00bc*/ 	.byte	0x04, 0x36
        /*00be*/ 	.short	(.L_35 - .L_34)
.L_34:
        /*00c0*/ 	.word	0x00000008
.L_35:


//--------------------- .nv.callgraph             --------------------------
	.section	.nv.callgraph,"",@"SHT_CUDA_CALLGRAPH"
	.align	4
	.sectionentsize	8
	.align		4
        /*0000*/ 	.word	0x00000000
	.align		4
        /*0004*/ 	.word	0xffffffff
	.align		4
        /*0008*/ 	.word	0x00000000
	.align		4
        /*000c*/ 	.word	0xfffffffe
	.align		4
        /*0010*/ 	.word	0x00000000
	.align		4
        /*0014*/ 	.word	0xfffffffd
	.align		4
        /*0018*/ 	.word	0x00000000
	.align		4
        /*001c*/ 	.word	0xfffffffc


//--------------------- .nv.constant4             --------------------------
	.section	.nv.constant4,"a",@progbits
	.align	8
	.align		8
.nv.constant4:
        /*0000*/ 	.dword	_$_str
	.align		8
        /*0008*/ 	.dword	_$_str_$_2


//--------------------- .text.triton_poi_fused__native_batch_norm_legit_no_training_convolution_relu_0 --------------------------
	.section	.text.triton_poi_fused__native_batch_norm_legit_no_training_convolution_relu_0,"ax",@progbits
	.sectionflags	@"SHF_BARRIERS=1"
	.align	128
        .global         triton_poi_fused__native_batch_norm_legit_no_training_convolution_relu_0
        .type           triton_poi_fused__native_batch_norm_legit_no_training_convolution_relu_0,@function
        .size           triton_poi_fused__native_batch_norm_legit_no_training_convolution_relu_0,(.L_x_1 - triton_poi_fused__native_batch_norm_legit_no_training_convolution_relu_0)
        .other          triton_poi_fused__native_batch_norm_legit_no_training_convolution_relu_0,@"STO_CUDA_ENTRY STV_DEFAULT"
triton_poi_fused__native_batch_norm_legit_no_training_convolution_relu_0:
.text.triton_poi_fused__native_batch_norm_legit_no_training_convolution_relu_0:
[----:B------:R-:W0:Y:S01]  /*0000*/  LDC R1, c[0x0][0x28] ;  /* 0x00000a00ff017b82 */ /* 0x000e220000000800 */
[----:B------:R-:W1:Y:S01]  /*0010*/  S2R R27, SR_TID.X ;  /* 0x00000000001b7919 */ /* 0x000e620000002100 */
[----:B------:R-:W-:Y:S01]  /*0020*/  IMAD.MOV.U32 R2, RZ, RZ, RZ ;  /* 0x000000ffff027224 */ /* 0x000fe200078e00ff */
[----:B------:R-:W-:Y:S01]  /*0030*/  HFMA2.MMA R4, -RZ, RZ, 0, 0 ;  /* 0x00000000ff047435 */ /* 0x000fe200000001ff */
[----:B------:R-:W-:Y:S01]  /*0040*/  MOV R6, RZ ;  /* 0x000000ff00067202 */ /* 0x000fe20000000f00 */
[----:B------:R-:W2:Y:S01]  /*0050*/  S2R R26, SR_CTAID.X ;  /* 0x00000000001a7919 */ /* 0x000ea20000002500 */
[----:B------:R-:W-:Y:S02]  /*0060*/  IMAD.MOV.U32 R28, RZ, RZ, RZ ;  /* 0x000000ffff1c7224 */ /* 0x000fe400078e00ff */
[----:B------:R-:W3:Y:S01]  /*0070*/  LDC.64 R48, c[0x0][0x220] ;  /* 0x00008800ff307b82 */ /* 0x000ee20000000a00 */
[----:B------:R-:W-:Y:S01]  /*0080*/  CS2R R38, SRZ ;  /* 0x0000000000267805 */ /* 0x000fe2000001ff00 */
[----:B------:R-:W-:Y:S01]  /*0090*/  ULDC.64 UR6, c[0x0][0x208] ;  /* 0x0000820000067ab9 */ /* 0x000fe20000000a00 */
[----:B------:R-:W-:-:S02]  /*00a0*/  CS2R R34, SRZ ;  /* 0x0000000000227805 */ /* 0x000fc4000001ff00 */
[----:B------:R-:W-:Y:S02]  /*00b0*/  CS2R R36, SRZ ;  /* 0x0000000000247805 */ /* 0x000fe4000001ff00 */
[----:B------:R-:W-:Y:S02]  /*00c0*/  CS2R R40, SRZ ;  /* 0x0000000000287805 */ /* 0x000fe4000001ff00 */
[----:B-1----:R-:W-:Y:S02]  /*00d0*/  SHF.L.U32 R0, R27, 0x2, RZ ;  /* 0x000000021b007819 */ /* 0x002fe400000006ff */
[----:B--2---:R-:W-:Y:S02]  /*00e0*/  SHF.L.U32 R26, R26, 0xa, RZ ;  /* 0x0000000a1a1a7819 */ /* 0x004fe400000006ff */
[----:B------:R-:W-:-:S04]  /*00f0*/  LOP3.LUT R9, R0, 0x1fc, RZ, 0xc0, !PT ;  /* 0x000001fc00097812 */ /* 0x000fc800078ec0ff */
[----:B------:R-:W-:Y:S02]  /*0100*/  LOP3.LUT R3, R26, 0x1, R9, 0xfe, !PT ;  /* 0x000000011a037812 */ /* 0x000fe400078efe09 */
[----:B------:R-:W-:Y:S02]  /*0110*/  LOP3.LUT R29, R26, R9, RZ, 0xfc, !PT ;  /* 0x000000091a1d7212 */ /* 0x000fe400078efcff */
[----:B------:R-:W-:Y:S01]  /*0120*/  LOP3.LUT R7, R26, 0x3, R9, 0xfe, !PT ;  /* 0x000000031a077812 */ /* 0x000fe200078efe09 */
[----:B------:R-:W-:Y:S01]  /*0130*/  IMAD.HI R8, R3, -0x7319a973, R2 ;  /* 0x8ce6568d03087827 */ /* 0x000fe200078e0202 */
[----:B------:R-:W-:Y:S02]  /*0140*/  LOP3.LUT R3, R26, 0x200, R9, 0xfe, !PT ;  /* 0x000002001a037812 */ /* 0x000fe400078efe09 */
[----:B------:R-:W-:Y:S01]  /*0150*/  LOP3.LUT R5, R26, 0x2, R9, 0xfe, !PT ;  /* 0x000000021a057812 */ /* 0x000fe200078efe09 */
[----:B------:R-:W-:Y:S01]  /*0160*/  IMAD.HI R0, R29, -0x7319a973, R28 ;  /* 0x8ce6568d1d007827 */ /* 0x000fe200078e021c */
[----:B------:R-:W-:-:S02]  /*0170*/  ISETP.GE.AND P1, PT, R3, 0xe8900, PT ;  /* 0x000e89000300780c */ /* 0x000fc40003f26270 */
[----:B------:R-:W-:Y:S01]  /*0180*/  ISETP.GE.AND P0, PT, R29, 0xe8900, PT ;  /* 0x000e89001d00780c */ /* 0x000fe20003f06270 */
[----:B------:R-:W-:Y:S01]  /*0190*/  IMAD.HI R12, R3, -0x7319a973, R2 ;  /* 0x8ce6568d030c7827 */ /* 0x000fe200078e0202 */
[----:B------:R-:W-:-:S03]  /*01a0*/  LOP3.LUT R3, R26, 0x201, R9, 0xfe, !PT ;  /* 0x000002011a037812 */ /* 0x000fc600078efe09 */
[----:B------:R-:W-:Y:S01]  /*01b0*/  IMAD.HI R11, R7, -0x7319a973, R6 ;  /* 0x8ce6568d070b7827 */ /* 0x000fe200078e0206 */
[----:B------:R-:W-:Y:S02]  /*01c0*/  LOP3.LUT R7, R26, 0x203, R9, 0xfe, !PT ;  /* 0x000002031a077812 */ /* 0x000fe400078efe09 */
[----:B------:R-:W-:Y:S01]  /*01d0*/  SHF.R.U32.HI R13, RZ, 0x1f, R12 ;  /* 0x0000001fff0d7819 */ /* 0x000fe2000001160c */
[----:B------:R-:W-:Y:S01]  /*01e0*/  IMAD.HI R10, R5, -0x7319a973, R4 ;  /* 0x8ce6568d050a7827 */ /* 0x000fe200078e0204 */
[----:B------:R-:W-:Y:S02]  /*01f0*/  LOP3.LUT R5, R26, 0x202, R9, 0xfe, !PT ;  /* 0x000002021a057812 */ /* 0x000fe400078efe09 */
[----:B------:R-:W-:Y:S01]  /*0200*/  LEA.HI.SX32 R13, R12, R13, 0x15 ;  /* 0x0000000d0c0d7211 */ /* 0x000fe200078faaff */
[----:B------:R-:W-:Y:S01]  /*0210*/  IMAD.HI R2, R3, -0x7319a973, R2 ;  /* 0x8ce6568d03027827 */ /* 0x000fe200078e0202 */
[----:B------:R-:W-:-:S03]  /*0220*/  SHF.R.U32.HI R3, RZ, 0x1f, R0 ;  /* 0x0000001fff037819 */ /* 0x000fc60000011600 */
[----:B------:R-:W-:Y:S01]  /*0230*/  IMAD.HI R6, R7, -0x7319a973, R6 ;  /* 0x8ce6568d07067827 */ /* 0x000fe200078e0206 */
[----:B------:R-:W-:Y:S02]  /*0240*/  SHF.R.U32.HI R7, RZ, 0x1f, R10 ;  /* 0x0000001fff077819 */ /* 0x000fe4000001160a */
[----:B------:R-:W-:Y:S01]  /*0250*/  LEA.HI.SX32 R3, R0, R3, 0x15 ;  /* 0x0000000300037211 */ /* 0x000fe200078faaff */
[----:B------:R-:W-:Y:S01]  /*0260*/  IMAD.HI R4, R5, -0x7319a973, R4 ;  /* 0x8ce6568d05047827 */ /* 0x000fe200078e0204 */
[----:B------:R-:W-:Y:S02]  /*0270*/  SHF.R.U32.HI R0, RZ, 0x1f, R11 ;  /* 0x0000001fff007819 */ /* 0x000fe4000001160b */
[----:B------:R-:W-:Y:S02]  /*0280*/  LEA.HI.SX32 R9, R10, R7, 0x15 ;  /* 0x000000070a097211 */ /* 0x000fe400078faaff */
[----:B------:R-:W-:Y:S02]  /*0290*/  SHF.R.U32.HI R7, RZ, 0x1f, R2 ;  /* 0x0000001fff077819 */ /* 0x000fe40000011602 */
[----:B------:R-:W-:-:S02]  /*02a0*/  SHF.R.U32.HI R5, RZ, 0x1f, R8 ;  /* 0x0000001fff057819 */ /* 0x000fc40000011608 */
[----:B------:R-:W-:Y:S02]  /*02b0*/  LEA.HI.SX32 R0, R11, R0, 0x15 ;  /* 0x000000000b007211 */ /* 0x000fe400078faaff */
[----:B------:R-:W-:Y:S02]  /*02c0*/  LEA.HI.SX32 R2, R2, R7, 0x15 ;  /* 0x0000000702027211 */ /* 0x000fe400078faaff */
[----:B------:R-:W-:Y:S02]  /*02d0*/  LEA.HI.SX32 R5, R8, R5, 0x15 ;  /* 0x0000000508057211 */ /* 0x000fe400078faaff */
[----:B------:R-:W-:Y:S02]  /*02e0*/  SHF.R.U32.HI R15, RZ, 0x1f, R6 ;  /* 0x0000001fff0f7819 */ /* 0x000fe40000011606 */
[----:B------:R-:W-:Y:S02]  /*02f0*/  LEA.HI R7, R0, R0, RZ, 0x6 ;  /* 0x0000000000077211 */ /* 0x000fe400078f30ff */
[----:B------:R-:W-:-:S02]  /*0300*/  LEA.HI R8, R3, R3, RZ, 0x6 ;  /* 0x0000000303087211 */ /* 0x000fc400078f30ff */
[----:B------:R-:W-:Y:S02]  /*0310*/  LEA.HI.SX32 R15, R6, R15, 0x15 ;  /* 0x0000000f060f7211 */ /* 0x000fe400078faaff */
[----:B------:R-:W-:Y:S02]  /*0320*/  LOP3.LUT R19, R7, 0xffffffc0, RZ, 0xc0, !PT ;  /* 0xffffffc007137812 */ /* 0x000fe400078ec0ff */
[----:B------:R-:W-:Y:S02]  /*0330*/  LOP3.LUT R8, R8, 0xffffffc0, RZ, 0xc0, !PT ;  /* 0xffffffc008087812 */ /* 0x000fe400078ec0ff */
[----:B------:R-:W-:Y:S02]  /*0340*/  LEA.HI R6, R9, R9, RZ, 0x6 ;  /* 0x0000000909067211 */ /* 0x000fe400078f30ff */
[----:B------:R-:W-:Y:S02]  /*0350*/  SHF.R.U32.HI R11, RZ, 0x1f, R4 ;  /* 0x0000001fff0b7819 */ /* 0x000fe40000011604 */
[----:B------:R-:W-:-:S02]  /*0360*/  IADD3 R19, R0, -R19, RZ ;  /* 0x8000001300137210 */ /* 0x000fc40007ffe0ff */
[----:B------:R-:W-:Y:S02]  /*0370*/  IADD3 R31, R3, -R8, RZ ;  /* 0x80000008031f7210 */ /* 0x000fe40007ffe0ff */
[----:B------:R-:W-:Y:S02]  /*0380*/  LEA.HI R0, R13, R13, RZ, 0x6 ;  /* 0x0000000d0d007211 */ /* 0x000fe400078f30ff */
[----:B------:R-:W-:Y:S02]  /*0390*/  LOP3.LUT R8, R6, 0xffffffc0, RZ, 0xc0, !PT ;  /* 0xffffffc006087812 */ /* 0x000fe400078ec0ff */
[----:B------:R-:W1:Y:S01]  /*03a0*/  LDC.64 R6, c[0x0][0x218] ;  /* 0x00008600ff067b82 */ /* 0x000e620000000a00 */
[----:B------:R-:W-:Y:S02]  /*03b0*/  LEA.HI.SX32 R11, R4, R11, 0x15 ;  /* 0x0000000b040b7211 */ /* 0x000fe400078faaff */
[----:B------:R-:W-:Y:S01]  /*03c0*/  LEA.HI R4, R5, R5, RZ, 0x6 ;  /* 0x0000000505047211 */ /* 0x000fe200078f30ff */
[----:B------:R-:W-:Y:S01]  /*03d0*/  IMAD.IADD R9, R9, 0x1, -R8 ;  /* 0x0000000109097824 */ /* 0x000fe200078e0a08 */
[----:B------:R-:W-:-:S02]  /*03e0*/  LOP3.LUT R0, R0, 0xffffffc0, RZ, 0xc0, !PT ;  /* 0xffffffc000007812 */ /* 0x000fc400078ec0ff */
[----:B------:R-:W-:Y:S02]  /*03f0*/  LOP3.LUT R4, R4, 0xffffffc0, RZ, 0xc0, !PT ;  /* 0xffffffc004047812 */ /* 0x000fe400078ec0ff */
[----:B------:R-:W-:Y:S02]  /*0400*/  IADD3 R18, R13, -R0, RZ ;  /* 0x800000000d127210 */ /* 0x000fe40007ffe0ff */
[----:B------:R-:W2:Y:S01]  /*0410*/  LDC.64 R12, c[0x0][0x228] ;  /* 0x00008a00ff0c7b82 */ /* 0x000ea20000000a00 */
[----:B------:R-:W-:Y:S02]  /*0420*/  IADD3 R5, R5, -R4, RZ ;  /* 0x8000000405057210 */ /* 0x000fe40007ffe0ff */
[----:B------:R-:W-:Y:S02]  /*0430*/  LEA.HI R3, R2, R2, RZ, 0x6 ;  /* 0x0000000202037211 */ /* 0x000fe400078f30ff */
[----:B------:R-:W-:Y:S02]  /*0440*/  LEA.HI R4, R11, R11, RZ, 0x6 ;  /* 0x0000000b0b047211 */ /* 0x000fe400078f30ff */
[----:B------:R-:W-:-:S02]  /*0450*/  LEA.HI R8, R15, R15, RZ, 0x6 ;  /* 0x0000000f0f087211 */ /* 0x000fc400078f30ff */
[----:B------:R-:W-:Y:S02]  /*0460*/  LOP3.LUT R3, R3, 0xffffffc0, RZ, 0xc0, !PT ;  /* 0xffffffc003037812 */ /* 0x000fe400078ec0ff */
[----:B------:R-:W-:Y:S02]  /*0470*/  LOP3.LUT R4, R4, 0xffffffc0, RZ, 0xc0, !PT ;  /* 0xffffffc004047812 */ /* 0x000fe400078ec0ff */
[----:B------:R-:W-:Y:S01]  /*0480*/  LOP3.LUT R8, R8, 0xffffffc0, RZ, 0xc0, !PT ;  /* 0xffffffc008087812 */ /* 0x000fe200078ec0ff */
[----:B------:R-:W-:Y:S01]  /*0490*/  IMAD.IADD R2, R2, 0x1, -R3 ;  /* 0x0000000102027824 */ /* 0x000fe200078e0a03 */
[----:B------:R-:W-:Y:S01]  /*04a0*/  IADD3 R28, R11, -R4, RZ ;  /* 0x800000040b1c7210 */ /* 0x000fe20007ffe0ff */
[--C-:B-1----:R-:W-:Y:S01]  /*04b0*/  IMAD.WIDE R10, R31, 0x4, R6.reuse ;  /* 0x000000041f0a7825 */ /* 0x102fe200078e0206 */
[----:B------:R-:W-:Y:S02]  /*04c0*/  IADD3 R32, R15, -R8, RZ ;  /* 0x800000080f207210 */ /* 0x000fe40007ffe0ff */
[----:B------:R-:W-:Y:S01]  /*04d0*/  CS2R R14, SRZ ;  /* 0x00000000000e7805 */ /* 0x000fe2000001ff00 */
[----:B------:R-:W-:-:S04]  /*04e0*/  IMAD.WIDE R16, R5, 0x4, R6 ;  /* 0x0000000405107825 */ /* 0x000fc800078e0206 */
[----:B------:R-:W-:-:S04]  /*04f0*/  IMAD.WIDE R24, R9, 0x4, R6 ;  /* 0x0000000409187825 */ /* 0x000fc800078e0206 */
[----:B------:R-:W-:-:S04]  /*0500*/  IMAD.WIDE R44, R19, 0x4, R6 ;  /* 0x00000004132c7825 */ /* 0x000fc800078e0206 */
[--C-:B------:R-:W-:Y:S01]  /*0510*/  IMAD.WIDE R46, R18, 0x4, R6.reuse ;  /* 0x00000004122e7825 */ /* 0x100fe200078e0206 */
[----:B------:R1:W4:Y:S03]  /*0520*/  @!P0 LDG.E.EL R39, desc[UR6][R44.64] ;  /* 0x000000062c278981 */ /* 0x000326000c2e1900 */
[----:B------:R-:W-:-:S04]  /*0530*/  IMAD.WIDE R42, R2, 0x4, R6 ;  /* 0x00000004022a7825 */ /* 0x000fc800078e0206 */
[--C-:B------:R-:W-:Y:S01]  /*0540*/  IMAD.WIDE R22, R28, 0x4, R6.reuse ;  /* 0x000000041c167825 */ /* 0x100fe200078e0206 */
[----:B------:R-:W-:Y:S01]  /*0550*/  HFMA2.MMA R8, -RZ, RZ, 0, 0 ;  /* 0x00000000ff087435 */ /* 0x000fe200000001ff */
[----:B------:R3:W5:Y:S02]  /*0560*/  @!P0 LDG.E.EL R35, desc[UR6][R10.64] ;  /* 0x000000060a238981 */ /* 0x000764000c2e1900 */
[----:B------:R-:W-:Y:S01]  /*0570*/  IMAD.WIDE R6, R32, 0x4, R6 ;  /* 0x0000000420067825 */ /* 0x000fe200078e0206 */
[----:B-1----:R-:W-:Y:S02]  /*0580*/  CS2R R44, SRZ ;  /* 0x00000000002c7805 */ /* 0x002fe4000001ff00 */
[----:B------:R-:W-:Y:S01]  /*0590*/  CS2R R20, SRZ ;  /* 0x0000000000147805 */ /* 0x000fe2000001ff00 */
[----:B------:R1:W4:Y:S04]  /*05a0*/  @!P0 LDG.E.EL R36, desc[UR6][R16.64] ;  /* 0x0000000610248981 */ /* 0x000328000c2e1900 */
[----:B------:R2:W4:Y:S01]  /*05b0*/  @!P1 LDG.E.EL R15, desc[UR6][R6.64] ;  /* 0x00000006060f9981 */ /* 0x000522000c2e1900 */
[----:B---3--:R-:W-:Y:S01]  /*05c0*/  IMAD.WIDE R10, R31, 0x4, R48 ;  /* 0x000000041f0a7825 */ /* 0x008fe200078e0230 */
[----:B------:R-:W-:-:S02]  /*05d0*/  MOV R33, RZ ;  /* 0x000000ff00217202 */ /* 0x000fc40000000f00 */
[----:B------:R3:W4:Y:S01]  /*05e0*/  @!P1 LDG.E.EL R41, desc[UR6][R46.64] ;  /* 0x000000062e299981 */ /* 0x000722000c2e1900 */
[----:B-1----:R-:W-:-:S03]  /*05f0*/  IMAD.WIDE R16, R5, 0x4, R48 ;  /* 0x0000000405107825 */ /* 0x002fc600078e0230 */
[----:B------:R1:W4:Y:S01]  /*0600*/  @!P0 LDG.E.EL R37, desc[UR6][R24.64] ;  /* 0x0000000618258981 */ /* 0x000322000c2e1900 */
[----:B--2---:R-:W-:-:S03]  /*0610*/  IMAD.WIDE R6, R31, 0x4, R12 ;  /* 0x000000041f067825 */ /* 0x004fc600078e020c */
[----:B------:R2:W4:Y:S04]  /*0620*/  @!P0 LDG.E.EL R21, desc[UR6][R10.64] ;  /* 0x000000060a158981 */ /* 0x000528000c2e1900 */
[----:B------:R2:W4:Y:S01]  /*0630*/  @!P0 LDG.E.EL R45, desc[UR6][R6.64] ;  /* 0x00000006062d8981 */ /* 0x000522000c2e1900 */
[----:B------:R-:W-:Y:S01]  /*0640*/  IMAD.MOV.U32 R50, RZ, RZ, RZ ;  /* 0x000000ffff327224 */ /* 0x000fe200078e00ff */
[----:B---3--:R-:W-:Y:S01]  /*0650*/  CS2R R46, SRZ ;  /* 0x00000000002e7805 */ /* 0x008fe2000001ff00 */
[--C-:B-1----:R-:W-:Y:S01]  /*0660*/  IMAD.WIDE R24, R9, 0x4, R48.reuse ;  /* 0x0000000409187825 */ /* 0x102fe200078e0230 */
[----:B------:R1:W3:Y:S01]  /*0670*/  @!P1 LDG.E.EL R14, desc[UR6][R22.64] ;  /* 0x00000006160e9981 */ /* 0x0002e2000c2e1900 */
[----:B------:R-:W-:Y:S02]  /*0680*/  HFMA2.MMA R0, -RZ, RZ, 0, 0 ;  /* 0x00000000ff007435 */ /* 0x000fe400000001ff */
[--C-:B--2---:R-:W-:Y:S01]  /*0690*/  IMAD.WIDE R10, R2, 0x4, R48.reuse ;  /* 0x00000004020a7825 */ /* 0x104fe200078e0230 */
[----:B------:R2:W3:Y:S01]  /*06a0*/  @!P0 LDG.E.EL R8, desc[UR6][R16.64] ;  /* 0x0000000610088981 */ /* 0x0004e2000c2e1900 */
[----:B0-----:R-:W0:Y:S02]  /*06b0*/  LDC.64 R6, c[0x0][0x230] ;  /* 0x00008c00ff067b82 */ /* 0x001e240000000a00 */
[----:B------:R-:W-:Y:S01]  /*06c0*/  IMAD.MOV.U32 R30, RZ, RZ, RZ ;  /* 0x000000ffff1e7224 */ /* 0x000fe200078e00ff */
[----:B------:R2:W3:Y:S01]  /*06d0*/  @!P1 LDG.E.EL R50, desc[UR6][R42.64] ;  /* 0x000000062a329981 */ /* 0x0004e2000c2e1900 */
[----:B-1----:R-:W-:-:S03]  /*06e0*/  IMAD.WIDE R22, R19, 0x4, R48 ;  /* 0x0000000413167825 */ /* 0x002fc600078e0230 */
[----:B------:R1:W3:Y:S01]  /*06f0*/  @!P0 LDG.E.EL R34, desc[UR6][R24.64] ;  /* 0x0000000618228981 */ /* 0x0002e2000c2e1900 */
[----:B--2---:R-:W-:-:S03]  /*0700*/  IMAD.WIDE R16, R18, 0x4, R48 ;  /* 0x0000000412107825 */ /* 0x004fc600078e0230 */
[----:B------:R2:W3:Y:S01]  /*0710*/  @!P1 LDG.E.EL R46, desc[UR6][R10.64] ;  /* 0x000000060a2e9981 */ /* 0x0004e2000c2e1900 */
[----:B------:R-:W-:Y:S01]  /*0720*/  CS2R R42, SRZ ;  /* 0x00000000002a7805 */ /* 0x000fe2000001ff00 */
[----:B------:R-:W-:Y:S02]  /*0730*/  IMAD.WIDE R52, R28, 0x4, R48 ;  /* 0x000000041c347825 */ /* 0x000fe400078e0230 */
[----:B------:R2:W3:Y:S02]  /*0740*/  @!P0 LDG.E.EL R33, desc[UR6][R22.64] ;  /* 0x0000000616218981 */ /* 0x0004e4000c2e1900 */
[----:B-1----:R-:W-:Y:S02]  /*0750*/  IMAD.WIDE R24, R5, 0x4, R12 ;  /* 0x0000000405187825 */ /* 0x002fe400078e020c */
[----:B------:R1:W3:Y:S01]  /*0760*/  @!P1 LDG.E.EL R44, desc[UR6][R16.64] ;  /* 0x00000006102c9981 */ /* 0x0002e2000c2e1900 */
[----:B--2---:R-:W-:Y:S01]  /*0770*/  CS2R R10, SRZ ;  /* 0x00000000000a7805 */ /* 0x004fe2000001ff00 */
[----:B------:R-:W-:-:S02]  /*0780*/  IMAD.WIDE R48, R32, 0x4, R48 ;  /* 0x0000000420307825 */ /* 0x000fc400078e0230 */
[----:B------:R2:W3:Y:S02]  /*0790*/  @!P0 LDG.E.EL R0, desc[UR6][R24.64] ;  /* 0x0000000618008981 */ /* 0x0004e4000c2e1900 */
[--C-:B------:R-:W-:Y:S02]  /*07a0*/  IMAD.WIDE R22, R9, 0x4, R12.reuse ;  /* 0x0000000409167825 */ /* 0x100fe400078e020c */
[----:B------:R2:W5:Y:S02]  /*07b0*/  @!P1 LDG.E.EL R43, desc[UR6][R52.64] ;  /* 0x00000006342b9981 */ /* 0x000564000c2e1900 */
[----:B-1----:R-:W-:Y:S02]  /*07c0*/  IMAD.WIDE R16, R19, 0x4, R12 ;  /* 0x0000000413107825 */ /* 0x002fe400078e020c */
[----:B------:R1:W5:Y:S01]  /*07d0*/  @!P1 LDG.E.EL R30, desc[UR6][R48.64] ;  /* 0x00000006301e9981 */ /* 0x000362000c2e1900 */
[----:B--2---:R-:W-:-:S03]  /*07e0*/  CS2R R24, SRZ ;  /* 0x0000000000187805 */ /* 0x004fc6000001ff00 */
[----:B------:R2:W5:Y:S01]  /*07f0*/  @!P0 LDG.E.EL R40, desc[UR6][R22.64] ;  /* 0x0000000616288981 */ /* 0x000562000c2e1900 */
[----:B------:R-:W-:-:S03]  /*0800*/  IMAD.WIDE R52, R18, 0x4, R12 ;  /* 0x0000000412347825 */ /* 0x000fc600078e020c */
[----:B------:R0:W5:Y:S01]  /*0810*/  @!P0 LDG.E.EL R11, desc[UR6][R16.64] ;  /* 0x00000006100b8981 */ /* 0x000162000c2e1900 */
[----:B-1----:R-:W-:Y:S01]  /*0820*/  CS2R R48, SRZ ;  /* 0x0000000000307805 */ /* 0x002fe2000001ff00 */
[----:B------:R-:W-:Y:S02]  /*0830*/  IMAD.MOV.U32 R3, RZ, RZ, RZ ;  /* 0x000000ffff037224 */ /* 0x000fe400078e00ff */
[----:B------:R-:W5:Y:S01]  /*0840*/  @!P1 LDG.E.EL R25, desc[UR6][R52.64] ;  /* 0x0000000634199981 */ /* 0x000f62000c2e1900 */
[----:B--2---:R-:W-:-:S04]  /*0850*/  IMAD.WIDE R22, R2, 0x4, R12 ;  /* 0x0000000402167825 */ /* 0x004fc800078e020c */
[--C-:B0-----:R-:W-:Y:S01]  /*0860*/  IMAD.WIDE R16, R28, 0x4, R12.reuse ;  /* 0x000000041c107825 */ /* 0x101fe200078e020c */
[----:B------:R0:W2:Y:S03]  /*0870*/  @!P1 LDG.E.EL R24, desc[UR6][R22.64] ;  /* 0x0000000616189981 */ /* 0x0000a6000c2e1900 */
[----:B------:R-:W-:Y:S01]  /*0880*/  IMAD.WIDE R12, R32, 0x4, R12 ;  /* 0x00000004200c7825 */ /* 0x000fe200078e020c */
[----:B------:R-:W2:Y:S04]  /*0890*/  @!P1 LDG.E.EL R47, desc[UR6][R16.64] ;  /* 0x00000006102f9981 */ /* 0x000ea8000c2e1900 */
[----:B------:R1:W2:Y:S01]  /*08a0*/  @!P1 LDG.E.EL R49, desc[UR6][R12.64] ;  /* 0x000000060c319981 */ /* 0x0002a2000c2e1900 */
[----:B0-----:R-:W-:Y:S01]  /*08b0*/  CS2R R22, SRZ ;  /* 0x0000000000167805 */ /* 0x001fe2000001ff00 */
[----:B-1----:R-:W-:-:S05]  /*08c0*/  IMAD.WIDE R12, R9, 0x4, R6 ;  /* 0x00000004090c7825 */ /* 0x002fca00078e0206 */
[----:B------:R0:W2:Y:S01]  /*08d0*/  @!P0 LDG.E.EL R22, desc[UR6][R12.64] ;  /* 0x000000060c168981 */ /* 0x0000a2000c2e1900 */
[----:B------:R-:W-:-:S05]  /*08e0*/  IMAD.WIDE R16, R5, 0x4, R6 ;  /* 0x0000000405107825 */ /* 0x000fca00078e0206 */
[----:B------:R1:W2:Y:S01]  /*08f0*/  @!P0 LDG.E.EL R20, desc[UR6][R16.64] ;  /* 0x0000000610148981 */ /* 0x0002a2000c2e1900 */
[----:B0-----:R-:W-:-:S05]  /*0900*/  IMAD.WIDE R12, R19, 0x4, R6 ;  /* 0x00000004130c7825 */ /* 0x001fca00078e0206 */
[----:B------:R0:W2:Y:S01]  /*0910*/  @!P0 LDG.E.EL R23, desc[UR6][R12.64] ;  /* 0x000000060c178981 */ /* 0x0000a2000c2e1900 */
[----:B-1----:R-:W-:-:S05]  /*0920*/  IMAD.WIDE R16, R18, 0x4, R6 ;  /* 0x0000000412107825 */ /* 0x002fca00078e0206 */
[----:B------:R1:W2:Y:S01]  /*0930*/  @!P1 LDG.E.EL R38, desc[UR6][R16.64] ;  /* 0x0000000610269981 */ /* 0x0002a2000c2e1900 */
[----:B0-----:R-:W0:Y:S01]  /*0940*/  LDC.64 R12, c[0x0][0x238] ;  /* 0x00008e00ff0c7b82 */ /* 0x001e220000000a00 */
[----:B-1----:R-:W-:Y:S01]  /*0950*/  IMAD.WIDE R16, R2, 0x4, R6 ;  /* 0x0000000402107825 */ /* 0x002fe200078e0206 */
[----:B------:R-:W-:-:S03]  /*0960*/  MOV R4, RZ ;  /* 0x000000ff00047202 */ /* 0x000fc60000000f00 */
[--C-:B------:R-:W-:Y:S01]  /*0970*/  IMAD.WIDE R52, R31, 0x4, R6.reuse ;  /* 0x000000041f347825 */ /* 0x100fe200078e0206 */
[----:B------:R1:W2:Y:S04]  /*0980*/  @!P1 LDG.E.EL R48, desc[UR6][R16.64] ;  /* 0x0000000610309981 */ /* 0x0002a8000c2e1900 */
[----:B------:R-:W2:Y:S01]  /*0990*/  @!P0 LDG.E.EL R10, desc[UR6][R52.64] ;  /* 0x00000006340a8981 */ /* 0x000ea2000c2e1900 */
[----:B-1----:R-:W-:-:S04]  /*09a0*/  IMAD.WIDE R16, R28, 0x4, R6 ;  /* 0x000000041c107825 */ /* 0x002fc800078e0206 */
[----:B------:R-:W-:Y:S01]  /*09b0*/  IMAD.WIDE R6, R32, 0x4, R6 ;  /* 0x0000000420067825 */ /* 0x000fe200078e0206 */
[----:B------:R0:W2:Y:S04]  /*09c0*/  @!P1 LDG.E.EL R4, desc[UR6][R16.64] ;  /* 0x0000000610049981 */ /* 0x0000a8000c2e1900 */
[----:B------:R1:W2:Y:S01]  /*09d0*/  @!P1 LDG.E.EL R3, desc[UR6][R6.64] ;  /* 0x0000000606039981 */ /* 0x0002a2000c2e1900 */
[----:B0-----:R-:W-:Y:S01]  /*09e0*/  IMAD.WIDE R16, R31, 0x4, R12 ;  /* 0x000000041f107825 */ /* 0x001fe200078e020c */
[----:B-1----:R-:W-:-:S06]  /*09f0*/  CS2R R6, SRZ ;  /* 0x0000000000067805 */ /* 0x002fcc000001ff00 */
[----:B------:R0:W2:Y:S02]  /*0a00*/  @!P0 LDG.E.EL R6, desc[UR6][R16.64] ;  /* 0x0000000610068981 */ /* 0x0000a4000c2e1900 */
[----:B0-----:R-:W-:Y:S01]  /*0a10*/  IMAD.WIDE R16, R5, 0x4, R12 ;  /* 0x0000000405107825 */ /* 0x001fe200078e020c */
[----:B------:R-:W-:-:S04]  /*0a20*/  HFMA2.MMA R5, -RZ, RZ, 0, 0 ;  /* 0x00000000ff057435 */ /* 0x000fc800000001ff */
[----:B------:R0:W2:Y:S02]  /*0a30*/  @!P0 LDG.E.EL R7, desc[UR6][R16.64] ;  /* 0x0000000610078981 */ /* 0x0000a4000c2e1900 */
[----:B0-----:R-:W-:Y:S01]  /*0a40*/  IMAD.WIDE R16, R9, 0x4, R12 ;  /* 0x0000000409107825 */ /* 0x001fe200078e020c */
[----:B------:R-:W-:-:S04]  /*0a50*/  MOV R9, RZ ;  /* 0x000000ff00097202 */ /* 0x000fc80000000f00 */
[----:B------:R0:W2:Y:S01]  /*0a60*/  @!P0 LDG.E.EL R5, desc[UR6][R16.64] ;  /* 0x0000000610058981 */ /* 0x0000a2000c2e1900 */
[----:B------:R-:W-:Y:S01]  /*0a70*/  HFMA2.MMA R31, -RZ, RZ, 0, 0 ;  /* 0x00000000ff1f7435 */ /* 0x000fe200000001ff */
[----:B0-----:R-:W-:-:S05]  /*0a80*/  IMAD.WIDE R16, R19, 0x4, R12 ;  /* 0x0000000413107825 */ /* 0x001fca00078e020c */
[----:B------:R0:W2:Y:S01]  /*0a90*/  @!P0 LDG.E.EL R9, desc[UR6][R16.64] ;  /* 0x0000000610098981 */ /* 0x0000a2000c2e1900 */
[----:B------:R-:W-:-:S05]  /*0aa0*/  IMAD.WIDE R18, R18, 0x4, R12 ;  /* 0x0000000412127825 */ /* 0x000fca00078e020c */
[----:B------:R1:W2:Y:S01]  /*0ab0*/  @!P1 LDG.E.EL R31, desc[UR6][R18.64] ;  /* 0x00000006121f9981 */ /* 0x0002a2000c2e1900 */
[----:B0-----:R-:W0:Y:S01]  /*0ac0*/  LDC.64 R16, c[0x0][0x210] ;  /* 0x00008400ff107b82 */ /* 0x001e220000000a00 */
[----:B-1----:R-:W-:-:S04]  /*0ad0*/  IMAD.WIDE R18, R2, 0x4, R12 ;  /* 0x0000000402127825 */ /* 0x002fc800078e020c */
[----:B------:R-:W-:Y:S01]  /*0ae0*/  IMAD.MOV.U32 R2, RZ, RZ, RZ ;  /* 0x000000ffff027224 */ /* 0x000fe200078e00ff */
[----:B------:R1:W2:Y:S02]  /*0af0*/  @!P1 LDG.E.EL R42, desc[UR6][R18.64] ;  /* 0x00000006122a9981 */ /* 0x0002a4000c2e1900 */
[----:B-1----:R-:W-:-:S04]  /*0b00*/  IMAD.WIDE R18, R28, 0x4, R12 ;  /* 0x000000041c127825 */ /* 0x002fc800078e020c */
[----:B0-----:R-:W-:Y:S01]  /*0b10*/  IMAD.WIDE R28, R29, 0x4, R16 ;  /* 0x000000041d1c7825 */ /* 0x001fe200078e0210 */
[----:B------:R0:W2:Y:S01]  /*0b20*/  @!P1 LDG.E.EL R2, desc[UR6][R18.64] ;  /* 0x0000000612029981 */ /* 0x0000a2000c2e1900 */
[----:B------:R-:W-:Y:S02]  /*0b30*/  CS2R R16, SRZ ;  /* 0x0000000000107805 */ /* 0x000fe4000001ff00 */
[----:B0-----:R-:W-:-:S06]  /*0b40*/  CS2R R18, SRZ ;  /* 0x0000000000127805 */ /* 0x001fcc000001ff00 */
[----:B------:R-:W2:Y:S01]  /*0b50*/  @!P1 LDG.E.128 R16, desc[UR6][R28.64+0x800] ;  /* 0x000800061c109981 */ /* 0x000ea2000c1e1d00 */
[----:B------:R-:W-:-:S04]  /*0b60*/  IMAD.WIDE R12, R32, 0x4, R12 ;  /* 0x00000004200c7825 */ /* 0x000fc800078e020c */
[----:B----4-:R-:W-:-:S06]  /*0b70*/  FADD R45, R45, 9.9999997473787516356e-06 ;  /* 0x3727c5ac2d2d7421 */ /* 0x010fcc0000000000 */
[----:B------:R-:W0:Y:S02]  /*0b80*/  MUFU.SQRT R45, R45 ;  /* 0x0000002d002d7308 */ /* 0x000e240000002000 */
[C---:B0-----:R-:W-:Y:S02]  /*0b90*/  FSETP.GT.AND P2, PT, R45.reuse, 8.50705917302346158658e+37, PT ;  /* 0x7e8000002d00780b */ /* 0x041fe40003f44000 */
[----:B------:R-:W-:Y:S01]  /*0ba0*/  FSETP.GEU.AND P4, PT, R45, 1.175494350822287508e-38, PT ;  /* 0x008000002d00780b */ /* 0x000fe20003f8e000 */
[----:B---3--:R-:W-:-:S10]  /*0bb0*/  FADD R51, R0, 9.9999997473787516356e-06 ;  /* 0x3727c5ac00337421 */ /* 0x008fd40000000000 */
[----:B------:R-:W-:Y:S01]  /*0bc0*/  @P2 FMUL R45, R45, 0.25 ;  /* 0x3e8000002d2d2820 */ /* 0x000fe20000400000 */
[----:B------:R-:W0:Y:S03]  /*0bd0*/  MUFU.SQRT R32, R51 ;  /* 0x0000003300207308 */ /* 0x000e260000002000 */
[----:B------:R-:W-:Y:S01]  /*0be0*/  @!P4 FMUL R45, R45, 16777216 ;  /* 0x4b8000002d2dc820 */ /* 0x000fe20000400000 */
[----:B------:R-:W-:Y:S01]  /*0bf0*/  MOV R0, RZ ;  /* 0x000000ff00007202 */ /* 0x000fe20000000f00 */
[----:B-----5:R-:W-:-:S05]  /*0c00*/  FADD R52, R40, 9.9999997473787516356e-06 ;  /* 0x3727c5ac28347421 */ /* 0x020fca0000000000 */
[----:B------:R1:W3:Y:S01]  /*0c10*/  @!P1 LDG.E.EL R0, desc[UR6][R12.64] ;  /* 0x000000060c009981 */ /* 0x0002e2000c2e1900 */
[----:B------:R4:W5:Y:S02]  /*0c20*/  MUFU.RCP R40, R45 ;  /* 0x0000002d00287308 */ /* 0x0009640000001000 */
[----:B----4-:R-:W-:-:S06]  /*0c30*/  HFMA2.MMA R45, -RZ, RZ, 1.625, 0 ;  /* 0x3e800000ff2d7435 */ /* 0x010fcc00000001ff */
[----:B-1----:R-:W1:Y:S01]  /*0c40*/  MUFU.SQRT R13, R52 ;  /* 0x00000034000d7308 */ /* 0x002e620000002000 */
[C---:B0-----:R-:W-:Y:S01]  /*0c50*/  FSETP.GT.AND P3, PT, R32.reuse, 8.50705917302346158658e+37, PT ;  /* 0x7e8000002000780b */ /* 0x041fe20003f64000 */
[----:B------:R-:W-:Y:S01]  /*0c60*/  FADD R12, R11, 9.9999997473787516356e-06 ;  /* 0x3727c5ac0b0c7421 */ /* 0x000fe20000000000 */
[----:B------:R-:W-:Y:S01]  /*0c70*/  FADD R25, R25, 9.9999997473787516356e-06 ;  /* 0x3727c5ac19197421 */ /* 0x000fe20000000000 */
[----:B------:R-:W-:Y:S02]  /*0c80*/  LOP3.LUT R27, R26, 0x7f, R27, 0xf8, !PT ;  /* 0x0000007f1a1b7812 */ /* 0x000fe400078ef81b */
[----:B------:R-:W-:Y:S02]  /*0c90*/  FSEL R51, R45, 1, P2 ;  /* 0x3f8000002d337808 */ /* 0x000fe40001000000 */
[----:B------:R-:W0:Y:S01]  /*0ca0*/  MUFU.SQRT R12, R12 ;  /* 0x0000000c000c7308 */ /* 0x000e220000002000 */
[----:B------:R-:W-:Y:S02]  /*0cb0*/  FSETP.GEU.AND P5, PT, R32, 1.175494350822287508e-38, PT ;  /* 0x008000002000780b */ /* 0x000fe40003fae000 */
[----:B------:R-:W-:-:S05]  /*0cc0*/  @!P4 FMUL R51, R51, 16777216 ;  /* 0x4b8000003333c820 */ /* 0x000fca0000400000 */
[----:B------:R4:W4:Y:S01]  /*0cd0*/  MUFU.SQRT R26, R25 ;  /* 0x00000019001a7308 */ /* 0x0009220000002000 */
[----:B-----5:R-:W-:Y:S01]  /*0ce0*/  FMUL R11, R40, R51 ;  /* 0x00000033280b7220 */ /* 0x020fe20000400000 */
[----:B------:R-:W-:Y:S01]  /*0cf0*/  @P3 FMUL R32, R32, 0.25 ;  /* 0x3e80000020203820 */ /* 0x000fe20000400000 */
[----:B------:R-:W-:Y:S02]  /*0d00*/  FSEL R51, R45, 1, P3 ;  /* 0x3f8000002d337808 */ /* 0x000fe40001800000 */
[C---:B-1----:R-:W-:Y:S02]  /*0d10*/  FSETP.GT.AND P3, PT, R13.reuse, 8.50705917302346158658e+37, PT ;  /* 0x7e8000000d00780b */ /* 0x042fe40003f64000 */
[----:B------:R-:W-:Y:S01]  /*0d20*/  FSETP.GEU.AND P6, PT, R13, 1.175494350822287508e-38, PT ;  /* 0x008000000d00780b */ /* 0x000fe20003fce000 */
[----:B------:R-:W-:Y:S01]  /*0d30*/  @!P5 FMUL R32, R32, 16777216 ;  /* 0x4b8000002020d820 */ /* 0x000fe20000400000 */
[----:B------:R-:W-:Y:S01]  /*0d40*/  @!P5 FMUL R51, R51, 16777216 ;  /* 0x4b8000003333d820 */ /* 0x000fe20000400000 */
[----:B0-----:R-:W-:-:S02]  /*0d50*/  FSETP.GT.AND P5, PT, R12, 8.50705917302346158658e+37, PT ;  /* 0x7e8000000c00780b */ /* 0x001fc40003fa4000 */
[----:B----4-:R-:W-:Y:S02]  /*0d60*/  FSEL R25, R45, 1, P3 ;  /* 0x3f8000002d197808 */ /* 0x010fe40001800000 */
[----:B------:R-:W-:Y:S02]  /*0d70*/  FSETP.GT.AND P4, PT, R26, 8.50705917302346158658e+37, PT ;  /* 0x7e8000001a00780b */ /* 0x000fe40003f84000 */
[----:B------:R-:W-:Y:S02]  /*0d80*/  FSETP.GEU.AND P2, PT, R12, 1.175494350822287508e-38, PT ;  /* 0x008000000c00780b */ /* 0x000fe40003f4e000 */
[----:B------:R-:W-:Y:S01]  /*0d90*/  @P3 FMUL R13, R13, 0.25 ;  /* 0x3e8000000d0d3820 */ /* 0x000fe20000400000 */
[----:B------:R-:W-:-:S03]  /*0da0*/  FSETP.GEU.AND P3, PT, R26, 1.175494350822287508e-38, PT ;  /* 0x008000001a00780b */ /* 0x000fc60003f6e000 */
[----:B------:R-:W-:Y:S01]  /*0db0*/  @!P6 FMUL R13, R13, 16777216 ;  /* 0x4b8000000d0de820 */ /* 0x000fe20000400000 */
[----:B------:R-:W0:Y:S01]  /*0dc0*/  MUFU.RCP R32, R32 ;  /* 0x0000002000207308 */ /* 0x000e220000001000 */
[----:B------:R-:W-:-:S03]  /*0dd0*/  @P5 FMUL R12, R12, 0.25 ;  /* 0x3e8000000c0c5820 */ /* 0x000fc60000400000 */
[----:B------:R-:W-:-:S04]  /*0de0*/  @P4 FMUL R26, R26, 0.25 ;  /* 0x3e8000001a1a4820 */ /* 0x000fc80000400000 */
[----:B------:R-:W1:Y:S01]  /*0df0*/  MUFU.RCP R13, R13 ;  /* 0x0000000d000d7308 */ /* 0x000e620000001000 */
[----:B------:R-:W-:Y:S01]  /*0e00*/  @!P2 FMUL R12, R12, 16777216 ;  /* 0x4b8000000c0ca820 */ /* 0x000fe20000400000 */
[----:B------:R-:W-:Y:S01]  /*0e10*/  @!P3 FMUL R26, R26, 16777216 ;  /* 0x4b8000001a1ab820 */ /* 0x000fe20000400000 */
[----:B------:R-:W-:Y:S01]  /*0e20*/  @!P6 FMUL R25, R25, 16777216 ;  /* 0x4b8000001919e820 */ /* 0x000fe20000400000 */
[----:B--2---:R-:W-:-:S04]  /*0e30*/  FADD R40, R24, 9.9999997473787516356e-06 ;  /* 0x3727c5ac18287421 */ /* 0x004fc80000000000 */
[----:B------:R-:W2:Y:S01]  /*0e40*/  MUFU.RCP R12, R12 ;  /* 0x0000000c000c7308 */ /* 0x000ea20000001000 */
[----:B0-----:R-:W-:Y:S01]  /*0e50*/  FMUL R24, R32, R51 ;  /* 0x0000003320187220 */ /* 0x001fe20000400000 */
[----:B------:R-:W-:-:S06]  /*0e60*/  FSEL R32, R45, 1, P5 ;  /* 0x3f8000002d207808 */ /* 0x000fcc0002800000 */
[----:B------:R-:W0:Y:S01]  /*0e70*/  MUFU.RCP R26, R26 ;  /* 0x0000001a001a7308 */ /* 0x000e220000001000 */
[----:B-1----:R-:W-:Y:S01]  /*0e80*/  FMUL R25, R13, R25 ;  /* 0x000000190d197220 */ /* 0x002fe20000400000 */
[----:B------:R-:W-:Y:S01]  /*0e90*/  FSEL R13, R45, 1, P4 ;  /* 0x3f8000002d0d7808 */ /* 0x000fe20002000000 */
[----:B------:R-:W-:-:S04]  /*0ea0*/  @!P2 FMUL R32, R32, 16777216 ;  /* 0x4b8000002020a820 */ /* 0x000fc80000400000 */
[----:B------:R-:W-:Y:S01]  /*0eb0*/  @!P3 FMUL R13, R13, 16777216 ;  /* 0x4b8000000d0db820 */ /* 0x000fe20000400000 */
[----:B--2---:R-:W-:-:S03]  /*0ec0*/  FMUL R32, R12, R32 ;  /* 0x000000200c207220 */ /* 0x004fc60000400000 */
[----:B0-----:R-:W-:Y:S01]  /*0ed0*/  FMUL R26, R26, R13 ;  /* 0x0000000d1a1a7220 */ /* 0x001fe20000400000 */
[----:B------:R-:W-:Y:S01]  /*0ee0*/  CS2R R12, SRZ ;  /* 0x00000000000c7805 */ /* 0x000fe2000001ff00 */
[----:B------:R-:W-:Y:S01]  /*0ef0*/  FADD R19, R15, R19 ;  /* 0x000000130f137221 */ /* 0x000fe20000000000 */
[----:B------:R-:W-:Y:S01]  /*0f00*/  FADD R18, R14, R18 ;  /* 0x000000120e127221 */ /* 0x000fe20000000000 */
[----:B------:R-:W-:-:S06]  /*0f10*/  CS2R R14, SRZ ;  /* 0x00000000000e7805 */ /* 0x000fcc000001ff00 */
[----:B------:R-:W2:Y:S01]  /*0f20*/  @!P0 LDG.E.128 R12, desc[UR6][R28.64] ;  /* 0x000000061c0c8981 */ /* 0x000ea2000c1e1d00 */
[----:B------:R-:W0:Y:S02]  /*0f30*/  MUFU.SQRT R40, R40 ;  /* 0x0000002800287308 */ /* 0x000e240000002000 */
[C---:B0-----:R-:W-:Y:S02]  /*0f40*/  FSETP.GT.AND P6, PT, R40.reuse, 8.50705917302346158658e+37, PT ;  /* 0x7e8000002800780b */ /* 0x041fe40003fc4000 */
[----:B------:R-:W-:-:S11]  /*0f50*/  FSETP.GEU.AND P5, PT, R40, 1.175494350822287508e-38, PT ;  /* 0x008000002800780b */ /* 0x000fd60003fae000 */
[----:B------:R-:W-:-:S04]  /*0f60*/  @P6 FMUL R40, R40, 0.25 ;  /* 0x3e80000028286820 */ /* 0x000fc80000400000 */
[----:B------:R-:W-:-:S06]  /*0f70*/  @!P5 FMUL R40, R40, 16777216 ;  /* 0x4b8000002828d820 */ /* 0x000fcc0000400000 */
[----:B------:R-:W0:Y:S01]  /*0f80*/  MUFU.RCP R40, R40 ;  /* 0x0000002800287308 */ /* 0x000e220000001000 */
[----:B------:R-:W-:-:S05]  /*0f90*/  FSEL R51, R45, 1, P6 ;  /* 0x3f8000002d337808 */ /* 0x000fca0003000000 */
[----:B------:R-:W-:-:S04]  /*0fa0*/  @!P5 FMUL R51, R51, 16777216 ;  /* 0x4b8000003333d820 */ /* 0x000fc80000400000 */
[----:B0-----:R-:W-:Y:S01]  /*0fb0*/  FMUL R40, R40, R51 ;  /* 0x0000003328287220 */ /* 0x001fe20000400000 */
[----:B------:R-:W-:-:S04]  /*0fc0*/  FADD R51, R47, 9.9999997473787516356e-06 ;  /* 0x3727c5ac2f337421 */ /* 0x000fc80000000000 */
[----:B------:R-:W0:Y:S01]  /*0fd0*/  MUFU.SQRT R47, R51 ;  /* 0x00000033002f7308 */ /* 0x000e220000002000 */
[----:B------:R-:W-:Y:S01]  /*0fe0*/  FADD R52, R49, 9.9999997473787516356e-06 ;  /* 0x3727c5ac31347421 */ /* 0x000fe20000000000 */
[C---:B0-----:R-:W-:Y:S02]  /*0ff0*/  FSETP.GT.AND P2, PT, R47.reuse, 8.50705917302346158658e+37, PT ;  /* 0x7e8000002f00780b */ /* 0x041fe40003f44000 */
[----:B------:R-:W-:-:S04]  /*1000*/  FSETP.GEU.AND P4, PT, R47, 1.175494350822287508e-38, PT ;  /* 0x008000002f00780b */ /* 0x000fc80003f8e000 */
[----:B------:R-:W0:Y:S07]  /*1010*/  MUFU.SQRT R53, R52 ;  /* 0x0000003400357308 */ /* 0x000e2e0000002000 */
[----:B------:R-:W-:-:S04]  /*1020*/  @P2 FMUL R47, R47, 0.25 ;  /* 0x3e8000002f2f2820 */ /* 0x000fc80000400000 */
[----:B------:R-:W-:Y:S01]  /*1030*/  @!P4 FMUL R47, R47, 16777216 ;  /* 0x4b8000002f2fc820 */ /* 0x000fe20000400000 */
[----:B------:R-:W-:-:S05]  /*1040*/  FADD R17, R50, R17 ;  /* 0x0000001132117221 */ /* 0x000fca0000000000 */
[----:B------:R-:W1:Y:S01]  /*1050*/  MUFU.RCP R47, R47 ;  /* 0x0000002f002f7308 */ /* 0x000e620000001000 */
[----:B------:R-:W-:Y:S01]  /*1060*/  FSEL R50, R45, 1, P2 ;  /* 0x3f8000002d327808 */ /* 0x000fe20001000000 */
[----:B------:R-:W-:Y:S01]  /*1070*/  FADD R16, R41, R16 ;  /* 0x0000001029107221 */ /* 0x000fe20000000000 */
[----:B0-----:R-:W-:-:S03]  /*1080*/  FSETP.GT.AND P3, PT, R53, 8.50705917302346158658e+37, PT ;  /* 0x7e8000003500780b */ /* 0x001fc60003f64000 */
[----:B------:R-:W-:Y:S01]  /*1090*/  @!P4 FMUL R50, R50, 16777216 ;  /* 0x4b8000003232c820 */ /* 0x000fe20000400000 */
[----:B------:R-:W-:Y:S01]  /*10a0*/  FSEL R52, R45, 1, P3 ;  /* 0x3f8000002d347808 */ /* 0x000fe20001800000 */
[----:B------:R-:W-:Y:S01]  /*10b0*/  FADD R45, R16, -R44 ;  /* 0x8000002c102d7221 */ /* 0x000fe20000000000 */
[----:B------:R0:W-:Y:S01]  /*10c0*/  @!P1 STG.E.128 desc[UR6][R28.64+0x800], R16 ;  /* 0x000800101c009986 */ /* 0x0001e2000c101d06 */
[----:B------:R-:W-:Y:S01]  /*10d0*/  FADD R46, R17, -R46 ;  /* 0x8000002e112e7221 */ /* 0x000fe20000000000 */
[----:B-1----:R-:W-:Y:S01]  /*10e0*/  FMUL R41, R47, R50 ;  /* 0x000000322f297220 */ /* 0x002fe20000400000 */
[----:B------:R-:W-:Y:S01]  /*10f0*/  FMUL R50, R26, R45 ;  /* 0x0000002d1a327220 */ /* 0x000fe20000400000 */
[----:B------:R-:W-:-:S05]  /*1100*/  MOV R26, RZ ;  /* 0x000000ff001a7202 */ /* 0x000fca0000000f00 */
[----:B------:R-:W-:-:S04]  /*1110*/  IMAD.HI R44, R27, -0x7319a973, R26 ;  /* 0x8ce6568d1b2c7827 */ /* 0x000fc800078e021a */
[----:B------:R-:W-:Y:S01]  /*1120*/  FFMA R26, R50, R38, R31 ;  /* 0x00000026321a7223 */ /* 0x000fe2000000001f */
[----:B0-----:R-:W-:Y:S01]  /*1130*/  LOP3.LUT R17, R27, 0x80, RZ, 0xfc, !PT ;  /* 0x000000801b117812 */ /* 0x001fe200078efcff */
[----:B------:R-:W-:Y:S02]  /*1140*/  IMAD.MOV.U32 R16, RZ, RZ, RZ ;  /* 0x000000ffff107224 */ /* 0x000fe400078e00ff */
[----:B------:R-:W-:Y:S02]  /*1150*/  FADD R18, R18, -R43 ;  /* 0x8000002b12127221 */ /* 0x000fe40000000000 */
[----:B------:R-:W-:-:S04]  /*1160*/  IMAD.HI R38, R17, -0x7319a973, R16 ;  /* 0x8ce6568d11267827 */ /* 0x000fc800078e0210 */
[----:B------:R-:W-:Y:S01]  /*1170*/  FADD R16, R19, -R30 ;  /* 0x8000001e13107221 */ /* 0x000fe20000000000 */
[----:B------:R-:W-:Y:S01]  /*1180*/  FMUL R19, R40, R46 ;  /* 0x0000002e28137220 */ /* 0x000fe20000400000 */
[----:B------:R-:W-:-:S03]  /*1190*/  FMUL R41, R41, R18 ;  /* 0x0000001229297220 */ /* 0x000fc60000400000 */
[----:B------:R-:W-:Y:S02]  /*11a0*/  FFMA R18, R19, R48, R42 ;  /* 0x0000003013127223 */ /* 0x000fe4000000002a */
[----:B------:R-:W0:Y:S01]  /*11b0*/  S2R R42, SR_TID.X ;  /* 0x00000000002a7919 */ /* 0x000e220000002100 */
[----:B------:R-:W1:Y:S01]  /*11c0*/  S2UR UR5, SR_CgaCtaId ;  /* 0x00000000000579c3 */ /* 0x000e620000008800 */
[C---:B------:R-:W-:Y:S01]  /*11d0*/  FSETP.GEU.AND P5, PT, R53.reuse, 1.175494350822287508e-38, PT ;  /* 0x008000003500780b */ /* 0x040fe20003fae000 */
[----:B------:R-:W-:Y:S01]  /*11e0*/  UMOV UR4, 0x400 ;  /* 0x0000040000047882 */ /* 0x000fe20000000000 */
[----:B------:R-:W-:-:S11]  /*11f0*/  @P3 FMUL R53, R53, 0.25 ;  /* 0x3e80000035353820 */ /* 0x000fd60000400000 */
[----:B------:R-:W-:Y:S01]  /*1200*/  @!P5 FMUL R53, R53, 16777216 ;  /* 0x4b8000003535d820 */ /* 0x000fe20000400000 */
[----:B-1----:R-:W-:-:S03]  /*1210*/  UPRMT UR4, UR5, 0x654, UR4 ;  /* 0x0000065405047896 */ /* 0x002fc60008000004 */
[----:B------:R-:W1:Y:S01]  /*1220*/  MUFU.RCP R49, R53 ;  /* 0x0000003500317308 */ /* 0x000e620000001000 */
[----:B------:R-:W-:-:S04]  /*1230*/  @!P5 FMUL R52, R52, 16777216 ;  /* 0x4b8000003434d820 */ /* 0x000fc80000400000 */
[----:B-1----:R-:W-:-:S04]  /*1240*/  FMUL R49, R49, R52 ;  /* 0x0000003431317220 */ /* 0x002fc80000400000 */
[----:B------:R-:W-:-:S04]  /*1250*/  FMUL R40, R49, R16 ;  /* 0x0000001031287220 */ /* 0x000fc80000400000 */
[----:B---3--:R-:W-:Y:S01]  /*1260*/  FFMA R40, R40, R3, R0 ;  /* 0x0000000328287223 */ /* 0x008fe20000000000 */
[----:B------:R-:W-:Y:S01]  /*1270*/  FFMA R2, R41, R4, R2 ;  /* 0x0000000429027223 */ /* 0x000fe20000000002 */
[----:B------:R-:W-:Y:S01]  /*1280*/  HFMA2.MMA R48, -RZ, RZ, 0, 0 ;  /* 0x00000000ff307435 */ /* 0x000fe200000001ff */
[----:B------:R-:W-:-:S09]  /*1290*/  LOP3.LUT R49, R27, 0x200, RZ, 0xfc, !PT ;  /* 0x000002001b317812 */ /* 0x000fd200078efcff */
[----:B------:R-:W-:-:S05]  /*12a0*/  IMAD.HI R16, R49, -0x7319a973, R48 ;  /* 0x8ce6568d31107827 */ /* 0x000fca00078e0230 */
[----:B------:R-:W-:Y:S01]  /*12b0*/  SHF.R.U32.HI R3, RZ, 0x1f, R16 ;  /* 0x0000001fff037819 */ /* 0x000fe20000011610 */
[----:B--2---:R-:W-:Y:S01]  /*12c0*/  FADD R15, R39, R15 ;  /* 0x0000000f270f7221 */ /* 0x004fe20000000000 */
[----:B------:R-:W-:Y:S01]  /*12d0*/  FADD R13, R36, R13 ;  /* 0x0000000d240d7221 */ /* 0x000fe20000000000 */
[----:B------:R-:W-:Y:S01]  /*12e0*/  FADD R14, R37, R14 ;  /* 0x0000000e250e7221 */ /* 0x000fe20000000000 */
[----:B------:R-:W-:Y:S01]  /*12f0*/  FADD R12, R35, R12 ;  /* 0x0000000c230c7221 */ /* 0x000fe20000000000 */
[----:B------:R-:W-:Y:S01]  /*1300*/  FADD R33, R15, -R33 ;  /* 0x800000210f217221 */ /* 0x000fe20000000000 */
[----:B------:R-:W-:Y:S01]  /*1310*/  FADD R35, R13, -R8 ;  /* 0x800000080d237221 */ /* 0x000fe20000000000 */
[----:B------:R-:W-:Y:S01]  /*1320*/  FADD R34, R14, -R34 ;  /* 0x800000220e227221 */ /* 0x000fe20000000000 */
[----:B------:R-:W-:Y:S01]  /*1330*/  FADD R8, R12, -R21 ;  /* 0x800000150c087221 */ /* 0x000fe20000000000 */
[----:B------:R-:W-:Y:S01]  /*1340*/  FMUL R32, R32, R33 ;  /* 0x0000002120207220 */ /* 0x000fe20000400000 */
[----:B------:R-:W-:Y:S01]  /*1350*/  FMUL R24, R24, R35 ;  /* 0x0000002318187220 */ /* 0x000fe20000400000 */
[----:B------:R-:W-:Y:S01]  /*1360*/  FMUL R34, R25, R34 ;  /* 0x0000002219227220 */ /* 0x000fe20000400000 */
[----:B------:R-:W-:Y:S01]  /*1370*/  FMUL R11, R11, R8 ;  /* 0x000000080b0b7220 */ /* 0x000fe20000400000 */
[----:B------:R-:W-:Y:S01]  /*1380*/  FFMA R9, R32, R23, R9 ;  /* 0x0000001720097223 */ /* 0x000fe20000000009 */
[----:B------:R-:W-:Y:S01]  /*1390*/  FFMA R7, R24, R20, R7 ;  /* 0x0000001418077223 */ /* 0x000fe20000000007 */
[----:B------:R-:W-:Y:S01]  /*13a0*/  FFMA R5, R34, R22, R5 ;  /* 0x0000001622057223 */ /* 0x000fe20000000005 */
[----:B------:R-:W-:Y:S01]  /*13b0*/  FFMA R6, R11, R10, R6 ;  /* 0x0000000a0b067223 */ /* 0x000fe20000000006 */
[----:B0-----:R-:W-:-:S02]  /*13c0*/  SHF.L.U32 R21, R42, 0x2, RZ ;  /* 0x000000022a157819 */ /* 0x001fc400000006ff */
[----:B------:R-:W-:Y:S02]  /*13d0*/  FSETP.GEU.AND P1, PT, R9, RZ, PT ;  /* 0x000000ff0900720b */ /* 0x000fe40003f2e000 */
[----:B------:R-:W-:Y:S02]  /*13e0*/  LOP3.LUT R21, R21, 0x1fc, RZ, 0xc0, !PT ;  /* 0x000001fc15157812 */ /* 0x000fe400078ec0ff */
[----:B------:R-:W-:Y:S02]  /*13f0*/  FSETP.GEU.AND P2, PT, R5, RZ, PT ;  /* 0x000000ff0500720b */ /* 0x000fe40003f4e000 */
[----:B------:R-:W-:Y:S02]  /*1400*/  FSETP.GEU.AND P3, PT, R7, RZ, PT ;  /* 0x000000ff0700720b */ /* 0x000fe40003f6e000 */
[----:B------:R-:W-:Y:S02]  /*1410*/  FSETP.GEU.AND P4, PT, R6, RZ, PT ;  /* 0x000000ff0600720b */ /* 0x000fe40003f8e000 */
[----:B------:R-:W-:-:S02]  /*1420*/  SEL R11, R9, RZ, P1 ;  /* 0x000000ff090b7207 */ /* 0x000fc40000800000 */
[----:B------:R-:W-:Y:S02]  /*1430*/  LEA R20, R21, UR4, 0x2 ;  /* 0x0000000415147c11 */ /* 0x000fe4000f8e10ff */
[----:B------:R-:W-:Y:S02]  /*1440*/  SEL R10, R5, RZ, P2 ;  /* 0x000000ff050a7207 */ /* 0x000fe40001000000 */
[----:B------:R-:W-:Y:S02]  /*1450*/  SEL R9, R7, RZ, P3 ;  /* 0x000000ff07097207 */ /* 0x000fe40001800000 */
[----:B------:R-:W-:Y:S01]  /*1460*/  SEL R8, R6, RZ, P4 ;  /* 0x000000ff06087207 */ /* 0x000fe20002000000 */
[----:B------:R-:W-:Y:S04]  /*1470*/  @!P0 STG.E.128 desc[UR6][R28.64], R12 ;  /* 0x0000000c1c008986 */ /* 0x000fe8000c101d06 */
[----:B------:R-:W-:Y:S01]  /*1480*/  STS.128 [R20], R8 ;  /* 0x0000000814007388 */ /* 0x000fe20000000c00 */
[----:B------:R-:W-:-:S04]  /*1490*/  LOP3.LUT R42, R42, 0x7f, RZ, 0xc0, !PT ;  /* 0x0000007f2a2a7812 */ /* 0x000fc800078ec0ff */
[----:B------:R-:W-:Y:S01]  /*14a0*/  LEA R0, R42, UR4, 0x2 ;  /* 0x000000042a007c11 */ /* 0x000fe2000f8e10ff */
[----:B------:R-:W-:Y:S01]  /*14b0*/  BAR.SYNC.DEFER_BLOCKING 0x0 ;  /* 0x0000000000007b1d */ /* 0x000fe20000010000 */
[----:B------:R-:W-:Y:S02]  /*14c0*/  FSETP.GEU.AND P1, PT, R2, RZ, PT ;  /* 0x000000ff0200720b */ /* 0x000fe40003f2e000 */
[----:B------:R-:W-:Y:S02]  /*14d0*/  FSETP.GEU.AND P2, PT, R18, RZ, PT ;  /* 0x000000ff1200720b */ /* 0x000fe40003f4e000 */
[----:B------:R-:W-:Y:S02]  /*14e0*/  FSETP.GEU.AND P3, PT, R26, RZ, PT ;  /* 0x000000ff1a00720b */ /* 0x000fe40003f6e000 */
[----:B------:R-:W-:Y:S01]  /*14f0*/  FSETP.GEU.AND P0, PT, R40, RZ, PT ;  /* 0x000000ff2800720b */ /* 0x000fe20003f0e000 */
[----:B------:R-:W0:Y:S04]  /*1500*/  LDS R14, [R0] ;  /* 0x00000000000e7984 */ /* 0x000e280000000800 */
[----:B------:R-:W1:Y:S04]  /*1510*/  LDS R13, [R0+0x200] ;  /* 0x00020000000d7984 */ /* 0x000e680000000800 */
[----:B------:R-:W2:Y:S04]  /*1520*/  LDS R9, [R0+0x400] ;  /* 0x0004000000097984 */ /* 0x000ea80000000800 */
[----:B------:R-:W3:Y:S01]  /*1530*/  LDS R8, [R0+0x600] ;  /* 0x0006000000087984 */ /* 0x000ee20000000800 */
[----:B------:R-:W-:-:S02]  /*1540*/  SEL R6, R2, RZ, P1 ;  /* 0x000000ff02067207 */ /* 0x000fc40000800000 */
[----:B------:R-:W-:Y:S02]  /*1550*/  SEL R5, R18, RZ, P2 ;  /* 0x000000ff12057207 */ /* 0x000fe40001000000 */
[----:B------:R-:W-:Y:S02]  /*1560*/  SEL R4, R26, RZ, P3 ;  /* 0x000000ff1a047207 */ /* 0x000fe40001800000 */
[----:B------:R-:W-:Y:S01]  /*1570*/  SEL R7, R40, RZ, P0 ;  /* 0x000000ff28077207 */ /* 0x000fe20000000000 */
[----:B------:R-:W-:Y:S06]  /*1580*/  BAR.SYNC.DEFER_BLOCKING 0x0 ;  /* 0x0000000000007b1d */ /* 0x000fec0000010000 */
[----:B------:R4:W-:Y:S02]  /*1590*/  STS.128 [R20], R4 ;  /* 0x0000000414007388 */ /* 0x0009e40000000c00 */
[----:B------:R-:W-:Y:S01]  /*15a0*/  BAR.SYNC.DEFER_BLOCKING 0x0 ;  /* 0x0000000000007b1d */ /* 0x000fe20000010000 */
[----:B------:R-:W-:Y:S01]  /*15b0*/  LEA.HI.SX32 R21, R16, R3, 0x15 ;  /* 0x0000000310157211 */ /* 0x000fe200078faaff */
[----:B------:R-:W-:-:S06]  /*15c0*/  HFMA2.MMA R30, -RZ, RZ, 0, 0 ;  /* 0x00000000ff1e7435 */ /* 0x000fcc00000001ff */
[----:B------:R-:W5:Y:S01]  /*15d0*/  LDC.64 R2, c[0x0][0x240] ;  /* 0x00009000ff027b82 */ /* 0x000f620000000a00 */
[C---:B------:R-:W-:Y:S02]  /*15e0*/  LOP3.LUT R31, R27.reuse, 0x100, RZ, 0xfc, !PT ;  /* 0x000001001b1f7812 */ /* 0x040fe400078efcff */
[C---:B------:R-:W-:Y:S02]  /*15f0*/  LOP3.LUT R47, R27.reuse, 0x180, RZ, 0xfc, !PT ;  /* 0x000001801b2f7812 */ /* 0x040fe400078efcff */
[----:B------:R-:W-:Y:S02]  /*1600*/  MOV R46, RZ ;  /* 0x000000ff002e7202 */ /* 0x000fe40000000f00 */
[----:B------:R-:W-:Y:S01]  /*1610*/  SHF.R.U32.HI R36, RZ, 0x1f, R44 ;  /* 0x0000001fff247819 */ /* 0x000fe2000001162c */
[----:B------:R-:W-:Y:S01]  /*1620*/  IMAD.MOV.U32 R50, RZ, RZ, RZ ;  /* 0x000000ffff327224 */ /* 0x000fe200078e00ff */
[C---:B------:R-:W-:Y:S01]  /*1630*/  LOP3.LUT R51, R27.reuse, 0x280, RZ, 0xfc, !PT ;  /* 0x000002801b337812 */ /* 0x040fe200078efcff */
[----:B------:R-:W0:Y:S04]  /*1640*/  LDS R12, [R0] ;  /* 0x00000000000c7984 */ /* 0x000e280000000800 */
[----:B------:R-:W0:Y:S04]  /*1650*/  LDS R11, [R0+0x200] ;  /* 0x00020000000b7984 */ /* 0x000e280000000800 */
[----:B------:R-:W0:Y:S01]  /*1660*/  LDS R10, [R0+0x400] ;  /* 0x00040000000a7984 */ /* 0x000e220000000800 */
[----:B------:R-:W-:Y:S01]  /*1670*/  LOP3.LUT R53, R27, 0x300, RZ, 0xfc, !PT ;  /* 0x000003001b357812 */ /* 0x000fe200078efcff */
[----:B------:R-:W-:Y:S01]  /*1680*/  IMAD.HI R45, R31, -0x7319a973, R30 ;  /* 0x8ce6568d1f2d7827 */ /* 0x000fe200078e021e */
[----:B------:R-:W-:-:S02]  /*1690*/  MOV R52, RZ ;  /* 0x000000ff00347202 */ /* 0x000fc40000000f00 */
[----:B------:R-:W-:Y:S01]  /*16a0*/  SHF.R.U32.HI R37, RZ, 0x1f, R38 ;  /* 0x0000001fff257819 */ /* 0x000fe20000011626 */
[----:B------:R-:W-:Y:S01]  /*16b0*/  IMAD.HI R43, R47, -0x7319a973, R46 ;  /* 0x8ce6568d2f2b7827 */ /* 0x000fe200078e022e */
[----:B------:R-:W-:Y:S02]  /*16c0*/  LEA.HI.SX32 R36, R44, R36, 0x15 ;  /* 0x000000242c247211 */ /* 0x000fe400078faaff */
[----:B------:R-:W-:Y:S01]  /*16d0*/  LEA.HI.SX32 R37, R38, R37, 0x15 ;  /* 0x0000002526257211 */ /* 0x000fe200078faaff */
[----:B------:R-:W-:Y:S01]  /*16e0*/  IMAD.HI R19, R51, -0x7319a973, R50 ;  /* 0x8ce6568d33137827 */ /* 0x000fe200078e0232 */
[----:B------:R-:W-:Y:S02]  /*16f0*/  SHF.R.U32.HI R38, RZ, 0x1f, R45 ;  /* 0x0000001fff267819 */ /* 0x000fe4000001162d */
[----:B------:R-:W-:Y:S01]  /*1700*/  ISETP.GE.AND P5, PT, R27, 0xe8900, PT ;  /* 0x000e89001b00780c */ /* 0x000fe20003fa6270 */
[----:B------:R-:W-:Y:S01]  /*1710*/  IMAD.HI R30, R53, -0x7319a973, R52 ;  /* 0x8ce6568d351e7827 */ /* 0x000fe200078e0234 */
[----:B------:R-:W-:-:S03]  /*1720*/  SHF.R.U32.HI R39, RZ, 0x1f, R43 ;  /* 0x0000001fff277819 */ /* 0x000fc6000001162b */
[C---:B------:R-:W-:Y:S01]  /*1730*/  IMAD R23, R36.reuse, -0xe89, R27 ;  /* 0xfffff17724177824 */ /* 0x040fe200078e021b */
[----:B------:R-:W-:Y:S02]  /*1740*/  SHF.R.U32.HI R16, RZ, 0x1f, R19 ;  /* 0x0000001fff107819 */ /* 0x000fe40000011613 */
[----:B------:R-:W-:Y:S01]  /*1750*/  LEA.HI.SX32 R38, R45, R38, 0x15 ;  /* 0x000000262d267211 */ /* 0x000fe200078faaff */
[----:B----4-:R-:W-:Y:S01]  /*1760*/  IMAD R5, R36, 0xea0, R23 ;  /* 0x00000ea024057824 */ /* 0x010fe200078e0217 */
[----:B------:R-:W-:Y:S02]  /*1770*/  SHF.R.U32.HI R15, RZ, 0x1f, R30 ;  /* 0x0000001fff0f7819 */ /* 0x000fe4000001161e */
[----:B------:R-:W-:Y:S01]  /*1780*/  LEA.HI.SX32 R39, R43, R39, 0x15 ;  /* 0x000000272b277211 */ /* 0x000fe200078faaff */
[----:B------:R-:W-:Y:S01]  /*1790*/  IMAD R18, R37, -0xe89, R17 ;  /* 0xfffff17725127824 */ /* 0x000fe200078e0211 */
[----:B------:R-:W-:Y:S01]  /*17a0*/  LEA.HI.SX32 R19, R19, R16, 0x15 ;  /* 0x0000001013137211 */ /* 0x000fe200078faaff */
[----:B-----5:R-:W-:Y:S01]  /*17b0*/  IMAD.WIDE R4, R5, 0x4, R2 ;  /* 0x0000000405047825 */ /* 0x020fe200078e0202 */
[----:B------:R-:W-:-:S02]  /*17c0*/  ISETP.GE.AND P6, PT, R17, 0xe8900, PT ;  /* 0x000e89001100780c */ /* 0x000fc40003fc6270 */
[----:B------:R-:W-:Y:S02]  /*17d0*/  LEA.HI.SX32 R15, R30, R15, 0x15 ;  /* 0x0000000f1e0f7211 */ /* 0x000fe400078faaff */
[----:B------:R-:W-:Y:S01]  /*17e0*/  ISETP.GE.AND P4, PT, R31, 0xe8900, PT ;  /* 0x000e89001f00780c */ /* 0x000fe20003f86270 */
[C---:B------:R-:W-:Y:S01]  /*17f0*/  IMAD R31, R38.reuse, -0xe89, R31 ;  /* 0xfffff177261f7824 */ /* 0x040fe200078e021f */
[----:B------:R-:W-:Y:S01]  /*1800*/  ISETP.GE.AND P3, PT, R47, 0xe8900, PT ;  /* 0x000e89002f00780c */ /* 0x000fe20003f66270 */
[----:B------:R-:W-:Y:S01]  /*1810*/  IMAD R46, R39, -0xe89, R47 ;  /* 0xfffff177272e7824 */ /* 0x000fe200078e022f */
[----:B------:R-:W-:Y:S01]  /*1820*/  LOP3.LUT R27, R27, 0x380, RZ, 0xfc, !PT ;  /* 0x000003801b1b7812 */ /* 0x000fe200078efcff */
[----:B------:R-:W-:Y:S01]  /*1830*/  IMAD R48, R21, -0xe89, R49 ;  /* 0xfffff17715307824 */ /* 0x000fe200078e0231 */
[----:B------:R-:W-:Y:S01]  /*1840*/  ISETP.GE.AND P2, PT, R49, 0xe8900, PT ;  /* 0x000e89003100780c */ /* 0x000fe20003f46270 */
[----:B------:R-:W-:Y:S01]  /*1850*/  IMAD R7, R37, 0xea0, R18 ;  /* 0x00000ea025077824 */ /* 0x000fe200078e0212 */
[----:B------:R-:W-:Y:S01]  /*1860*/  ISETP.GE.AND P1, PT, R51, 0xe8900, PT ;  /* 0x000e89003300780c */ /* 0x000fe20003f26270 */
[----:B------:R-:W-:Y:S01]  /*1870*/  IMAD R50, R19, -0xe89, R51 ;  /* 0xfffff17713327824 */ /* 0x000fe200078e0233 */
[----:B------:R-:W-:Y:S01]  /*1880*/  ISETP.GE.AND P0, PT, R53, 0xe8900, PT ;  /* 0x000e89003500780c */ /* 0x000fe20003f06270 */
[----:B------:R-:W-:Y:S01]  /*1890*/  IMAD R17, R38, 0xea0, R31 ;  /* 0x00000ea026117824 */ /* 0x000fe200078e021f */
[----:B0-----:R0:W-:Y:S01]  /*18a0*/  @!P5 STG.E desc[UR6][R4.64], R14 ;  /* 0x0000000e0400d986 */ /* 0x0011e2000c101906 */
[----:B------:R-:W-:Y:S01]  /*18b0*/  IMAD R52, R15, -0xe89, R53 ;  /* 0xfffff1770f347824 */ /* 0x000fe200078e0235 */
[----:B------:R-:W-:Y:S01]  /*18c0*/  ISETP.GE.AND P5, PT, R27, 0xe8900, PT ;  /* 0x000e89001b00780c */ /* 0x000fe20003fa6270 */
[----:B------:R-:W-:-:S02]  /*18d0*/  IMAD R39, R39, 0xea0, R46 ;  /* 0x00000ea027277824 */ /* 0x000fc400078e022e */
[----:B------:R-:W-:Y:S02]  /*18e0*/  IMAD R21, R21, 0xea0, R48 ;  /* 0x00000ea015157824 */ /* 0x000fe400078e0230 */
[----:B------:R-:W-:-:S04]  /*18f0*/  IMAD.WIDE R6, R7, 0x4, R2 ;  /* 0x0000000407067825 */ /* 0x000fc800078e0202 */
[----:B------:R-:W-:Y:S02]  /*1900*/  IMAD R23, R19, 0xea0, R50 ;  /* 0x00000ea013177824 */ /* 0x000fe400078e0232 */
[----:B------:R-:W-:Y:S02]  /*1910*/  IMAD R25, R15, 0xea0, R52 ;  /* 0x00000ea00f197824 */ /* 0x000fe400078e0234 */
[--C-:B------:R-:W-:Y:S01]  /*1920*/  IMAD.WIDE R16, R17, 0x4, R2.reuse ;  /* 0x0000000411107825 */ /* 0x100fe200078e0202 */
[----:B-1----:R0:W-:Y:S03]  /*1930*/  @!P6 STG.E desc[UR6][R6.64], R13 ;  /* 0x0000000d0600e986 */ /* 0x0021e6000c101906 */
[--C-:B------:R-:W-:Y:S01]  /*1940*/  IMAD.WIDE R18, R39, 0x4, R2.reuse ;  /* 0x0000000427127825 */ /* 0x100fe200078e0202 */
[----:B--2---:R0:W-:Y:S03]  /*1950*/  @!P4 STG.E desc[UR6][R16.64], R9 ;  /* 0x000000091000c986 */ /* 0x0041e6000c101906 */
[--C-:B------:R-:W-:Y:S01]  /*1960*/  IMAD.WIDE R20, R21, 0x4, R2.reuse ;  /* 0x0000000415147825 */ /* 0x100fe200078e0202 */
[----:B---3--:R0:W-:Y:S03]  /*1970*/  @!P3 STG.E desc[UR6][R18.64], R8 ;  /* 0x000000081200b986 */ /* 0x0081e6000c101906 */
[--C-:B------:R-:W-:Y:S01]  /*1980*/  IMAD.WIDE R22, R23, 0x4, R2.reuse ;  /* 0x0000000417167825 */ /* 0x100fe200078e0202 */
[----:B------:R0:W-:Y:S03]  /*1990*/  @!P2 STG.E desc[UR6][R20.64], R12 ;  /* 0x0000000c1400a986 */ /* 0x0001e6000c101906 */
[----:B------:R-:W-:Y:S01]  /*19a0*/  IMAD.WIDE R24, R25, 0x4, R2 ;  /* 0x0000000419187825 */ /* 0x000fe200078e0202 */
[----:B------:R0:W-:Y:S04]  /*19b0*/  @!P1 STG.E desc[UR6][R22.64], R11 ;  /* 0x0000000b16009986 */ /* 0x0001e8000c101906 */
[----:B------:R0:W-:Y:S02]  /*19c0*/  @!P0 STG.E desc[UR6][R24.64], R10 ;  /* 0x0000000a18008986 */ /* 0x0001e4000c101906 */
[----:B0-----:R-:W-:Y:S05]  /*19d0*/  @P5 EXIT ;  /* 0x000000000000594d */ /* 0x001fea0003800000 */
[----:B0-----:R-:W0:Y:S01]  /*19e0*/  LDS R7, [R0+0x600] ;  /* 0x0006000000077984 */ /* 0x001e220000000800 */
[----:B------:R-:W-:-:S05]  /*19f0*/  MOV R26, RZ ;  /* 0x000000ff001a7202 */ /* 0x000fca0000000f00 */
[----:B------:R-:W-:-:S05]  /*1a00*/  IMAD.HI R4, R27, -0x7319a973, R26 ;  /* 0x8ce6568d1b047827 */ /* 0x000fca00078e021a */
[----:B------:R-:W-:-:S04]  /*1a10*/  SHF.R.U32.HI R5, RZ, 0x1f, R4 ;  /* 0x0000001fff057819 */ /* 0x000fc80000011604 */
[----:B------:R-:W-:-:S05]  /*1a20*/  LEA.HI.SX32 R5, R4, R5, 0x15 ;  /* 0x0000000504057211 */ /* 0x000fca00078faaff */
[----:B------:R-:W-:-:S04]  /*1a30*/  IMAD R26, R5, -0xe89, R27 ;  /* 0xfffff177051a7824 */ /* 0x000fc800078e021b */
[----:B------:R-:W-:-:S04]  /*1a40*/  IMAD R5, R5, 0xea0, R26 ;  /* 0x00000ea005057824 */ /* 0x000fc800078e021a */
[----:B------:R-:W-:-:S05]  /*1a50*/  IMAD.WIDE R2, R5, 0x4, R2 ;  /* 0x0000000405027825 */ /* 0x000fca00078e0202 */
[----:B0-----:R-:W-:Y:S01]  /*1a60*/  STG.E desc[UR6][R2.64], R7 ;  /* 0x0000000702007986 */ /* 0x001fe2000c101906 */
[----:B------:R-:W-:Y:S05]  /*1a70*/  EXIT ;  /* 0x000000000000794d */ /* 0x000fea0003800000 */
.L_x_0:
[----:B------:R-:W-:-:S00]  /*1a80*/  BRA `(.L_x_0) ;  /* 0xfffffffc00fc7947 */ /* 0x000fc0000383ffff */
[----:B------:R-:W-:-:S00]  /*1a90*/  NOP ;  /* 0x0000000000007918 */ /* 0x000fc00000000000 */
        /* <DEDUP_REMOVED lines=14> */
.L_x_1:


//--------------------- .nv.global.init           --------------------------
	.section	.nv.global.init,"aw",@progbits
.nv.global.init:
	.type		_$_str,@object
	.size		_$_str,(_$_str_$_2 - _$_str)
_$_str:
        /*0000*/ 	.byte	0x5f, 0x5f, 0x43, 0x55, 0x44, 0x41, 0x5f, 0x46, 0x54, 0x5a, 0x00
	.type		_$_str_$_2,@object
	.size		_$_str_$_2,(.L_1 - _$_str_$_2)
_$_str_$_2:
        /*000b*/ 	.byte	0x5f, 0x5f, 0x43, 0x55, 0x44, 0x41, 0x5f, 0x50, 0x52, 0x45, 0x43, 0x5f, 0x53, 0x51, 0x52, 0x54
        /*001b*/ 	.byte	0x00
.L_1:


//--------------------- .nv.shared.triton_poi_fused__native_batch_norm_legit_no_training_convolution_relu_0 --------------------------
	.section	.nv.shared.triton_poi_fused__native_batch_norm_legit_no_training_convolution_relu_0,"aw",@nobits
	.sectionflags	@""
	.align	16
	.zero		1024


//--------------------- .nv.constant0.triton_poi_fused__native_batch_norm_legit_no_training_convolution_relu_0 --------------------------
	.section	.nv.constant0.triton_poi_fused__native_batch_norm_legit_no_training_convolution_relu_0,"a",@progbits
	.sectionflags	@""
	.align	4
.nv.constant0.triton_poi_fused__native_batch_norm_legit_no_training_convolution_relu_0:
	.zero		588
